	.headerflags	@"EF_CUDA_TEXMODE_UNIFIED EF_CUDA_64BIT_ADDRESS EF_CUDA_SM86 EF_CUDA_VIRTUAL_SM(EF_CUDA_SM86)"
	.elftype	@"ET_EXEC"


//--------------------- .nv.info                  --------------------------
	.section	.nv.info,"",@"SHT_CUDA_INFO"
	.align	4


	//----- nvinfo : EIATTR_REGCOUNT
	.align		4
        /*0000*/ 	.byte	0x04, 0x2f
        /*0002*/ 	.short	(.L_2 - .L_1)
	.align		4
.L_1:
        /*0004*/ 	.word	index@(triton__0d1d2d3d4d5d6de7)
        /*0008*/ 	.word	0x00000028


	//----- nvinfo : EIATTR_MAX_STACK_SIZE
	.align		4
.L_2:
        /*000c*/ 	.byte	0x04, 0x23
        /*000e*/ 	.short	(.L_4 - .L_3)
	.align		4
.L_3:
        /*0010*/ 	.word	index@(triton__0d1d2d3d4d5d6de7)
        /*0014*/ 	.word	0x00000000


	//----- nvinfo : EIATTR_MIN_STACK_SIZE
	.align		4
.L_4:
        /*0018*/ 	.byte	0x04, 0x12
        /*001a*/ 	.short	(.L_6 - .L_5)
	.align		4
.L_5:
        /*001c*/ 	.word	index@(triton__0d1d2d3d4d5d6de7)
        /*0020*/ 	.word	0x00000000


	//----- nvinfo : EIATTR_FRAME_SIZE
	.align		4
.L_6:
        /*0024*/ 	.byte	0x04, 0x11
        /*0026*/ 	.short	(.L_8 - .L_7)
	.align		4
.L_7:
        /*0028*/ 	.word	index@(triton__0d1d2d3d4d5d6de7)
        /*002c*/ 	.word	0x00000000
.L_8:


//--------------------- .nv.info.triton__0d1d2d3d4d5d6de7 --------------------------
	.section	.nv.info.triton__0d1d2d3d4d5d6de7,"",@"SHT_CUDA_INFO"
	.align	4


	//----- nvinfo : EIATTR_CUDA_API_VERSION
	.align		4
        /*0000*/ 	.byte	0x04, 0x37
        /*0002*/ 	.short	(.L_10 - .L_9)
.L_9:
        /*0004*/ 	.word	0x0000007b


	//----- nvinfo : EIATTR_SW2861232_WAR
	.align		4
.L_10:
        /*0008*/ 	.byte	0x01, 0x35
	.zero		2


	//----- nvinfo : EIATTR_PARAM_CBANK
	.align		4
        /*000c*/ 	.byte	0x04, 0x0a
        /*000e*/ 	.short	(.L_12 - .L_11)
	.align		4
.L_11:
        /*0010*/ 	.word	index@(.nv.constant0.triton__0d1d2d3d4d5d6de7)
        /*0014*/ 	.short	0x0160
        /*0016*/ 	.short	0x0038


	//----- nvinfo : EIATTR_CBANK_PARAM_SIZE
	.align		4
.L_12:
        /*0018*/ 	.byte	0x03, 0x19
        /*001a*/ 	.short	0x0038


	//----- nvinfo : EIATTR_KPARAM_INFO
	.align		4
        /*001c*/ 	.byte	0x04, 0x17
        /*001e*/ 	.short	(.L_14 - .L_13)
.L_13:
        /*0020*/ 	.word	0x00000000
        /*0024*/ 	.short	0x0007
        /*0026*/ 	.short	0x0034
        /*0028*/ 	.byte	0x00, 0xf0, 0x11, 0x00


	//----- nvinfo : EIATTR_KPARAM_INFO
	.align		4
.L_14:
        /*002c*/ 	.byte	0x04, 0x17
        /*002e*/ 	.short	(.L_16 - .L_15)
.L_15:
        /*0030*/ 	.word	0x00000000
        /*0034*/ 	.short	0x0006
        /*0036*/ 	.short	0x0030
        /*0038*/ 	.byte	0x00, 0xf0, 0x11, 0x00


	//----- nvinfo : EIATTR_KPARAM_INFO
	.align		4
.L_16:
        /*003c*/ 	.byte	0x04, 0x17
        /*003e*/ 	.short	(.L_18 - .L_17)
.L_17:
        /*0040*/ 	.word	0x00000000
        /*0044*/ 	.short	0x0005
        /*0046*/ 	.short	0x0028
        /*0048*/ 	.byte	0x00, 0xf0, 0x21, 0x00


	//----- nvinfo : EIATTR_KPARAM_INFO
	.align		4
.L_18:
        /*004c*/ 	.byte	0x04, 0x17
        /*004e*/ 	.short	(.L_20 - .L_19)
.L_19:
        /*0050*/ 	.word	0x00000000
        /*0054*/ 	.short	0x0004
        /*0056*/ 	.short	0x0020
        /*0058*/ 	.byte	0x00, 0xf0, 0x21, 0x00


	//----- nvinfo : EIATTR_KPARAM_INFO
	.align		4
.L_20:
        /*005c*/ 	.byte	0x04, 0x17
        /*005e*/ 	.short	(.L_22 - .L_21)
.L_21:
        /*0060*/ 	.word	0x00000000
        /*0064*/ 	.short	0x0003
        /*0066*/ 	.short	0x0018
        /*0068*/ 	.byte	0x00, 0xf0, 0x21, 0x00


	//----- nvinfo : EIATTR_KPARAM_INFO
	.align		4
.L_22:
        /*006c*/ 	.byte	0x04, 0x17
        /*006e*/ 	.short	(.L_24 - .L_23)
.L_23:
        /*0070*/ 	.word	0x00000000
        /*0074*/ 	.short	0x0002
        /*0076*/ 	.short	0x0010
        /*0078*/ 	.byte	0x00, 0xf0, 0x21, 0x00


	//----- nvinfo : EIATTR_KPARAM_INFO
	.align		4
.L_24:
        /*007c*/ 	.byte	0x04, 0x17
        /*007e*/ 	.short	(.L_26 - .L_25)
.L_25:
        /*0080*/ 	.word	0x00000000
        /*0084*/ 	.short	0x0001
        /*0086*/ 	.short	0x0008
        /*0088*/ 	.byte	0x00, 0xf0, 0x21, 0x00


	//----- nvinfo : EIATTR_KPARAM_INFO
	.align		4
.L_26:
        /*008c*/ 	.byte	0x04, 0x17
        /*008e*/ 	.short	(.L_28 - .L_27)
.L_27:
        /*0090*/ 	.word	0x00000000
        /*0094*/ 	.short	0x0000
        /*0096*/ 	.short	0x0000
        /*0098*/ 	.byte	0x00, 0xf0, 0x21, 0x00


	//----- nvinfo : EIATTR_MAXREG_COUNT
	.align		4
.L_28:
        /*009c*/ 	.byte	0x03, 0x1b
        /*009e*/ 	.short	0x00ff


	//----- nvinfo : EIATTR_EXIT_INSTR_OFFSETS
	.align		4
        /*00a0*/ 	.byte	0x04, 0x1c
        /*00a2*/ 	.short	(.L_30 - .L_29)


	//   ....[0]....
.L_29:
        /*00a4*/ 	.word	0x00000fc0


	//   ....[1]....
        /*00a8*/ 	.word	0x00000fe0


	//----- nvinfo : EIATTR_CTAIDZ_USED
	.align		4
.L_30:
        /*00ac*/ 	.byte	0x01, 0x04
	.zero		2


	//----- nvinfo : EIATTR_MAX_THREADS
	.align		4
        /*00b0*/ 	.byte	0x04, 0x05
        /*00b2*/ 	.short	(.L_32 - .L_31)
.L_31:
        /*00b4*/ 	.word	0x00000080
        /*00b8*/ 	.word	0x00000001
        /*00bc*/ 	.word	0x00000001
.L_32:


//--------------------- .nv.rel.action            --------------------------
	.section	.nv.rel.action,"",@"SHT_CUDA_RELOCINFO"
	.align	8
	.sectionentsize	8
        /*0000*/ 	.byte	0x73, 0x00, 0x00, 0x00, 0x00, 0x00, 0x00, 0x00, 0x00, 0x00, 0x00, 0x11, 0x25, 0x00, 0x05, 0x36


//--------------------- .nv.constant0.triton__0d1d2d3d4d5d6de7 --------------------------
	.section	.nv.constant0.triton__0d1d2d3d4d5d6de7,"a",@progbits
	.align	4
.nv.constant0.triton__0d1d2d3d4d5d6de7:
	.zero		408


//--------------------- .text.triton__0d1d2d3d4d5d6de7 --------------------------
	.section	.text.triton__0d1d2d3d4d5d6de7,"ax",@progbits
	.sectionflags	@"SHF_BARRIERS=1"
	.sectioninfo	@"SHI_REGISTERS=40"
	.align	128
        .global         triton__0d1d2d3d4d5d6de7
        .type           triton__0d1d2d3d4d5d6de7,@function
        .size           triton__0d1d2d3d4d5d6de7,(.L_x_1 - triton__0d1d2d3d4d5d6de7)
        .other          triton__0d1d2d3d4d5d6de7,@"STO_CUDA_ENTRY STV_DEFAULT"
triton__0d1d2d3d4d5d6de7:
.text.triton__0d1d2d3d4d5d6de7:
[----:B------:R-:W-:-:S02]  /*0000*/  MOV R1, c[0x0][0x28] ;  /* 0x00000a0000017a02 */ /* 0x000fc40000000f00 */
[----:B------:R-:W0:Y:S01]  /*0010*/  S2R R7, SR_CTAID.Z ;  /* 0x0000000000077919 */ /* 0x000e220000002700 */
[----:B------:R-:W1:Y:S01]  /*0020*/  S2UR UR4, SR_CTAID.Y ;  /* 0x00000000000479c3 */ /* 0x000e620000002600 */
[----:B------:R-:W-:Y:S01]  /*0030*/  MOV R25, 0x4 ;  /* 0x0000000400197802 */ /* 0x000fe20000000f00 */
[----:B------:R-:W-:Y:S01]  /*0040*/  CS2R R12, SRZ ;  /* 0x00000000000c7805 */ /* 0x000fe2000001ff00 */
[----:B------:R-:W2:Y:S01]  /*0050*/  S2R R6, SR_TID.X ;  /* 0x0000000000067919 */ /* 0x000ea20000002100 */
[----:B------:R-:W-:-:S03]  /*0060*/  CS2R R14, SRZ ;  /* 0x00000000000e7805 */ /* 0x000fc6000001ff00 */
[----:B------:R-:W3:Y:S01]  /*0070*/  S2R R16, SR_CTAID.X ;  /* 0x0000000000107919 */ /* 0x000ee20000002500 */
[----:B0-----:R-:W-:Y:S01]  /*0080*/  IADD3 R7, R7, 0x1, RZ ;  /* 0x0000000107077810 */ /* 0x001fe20007ffe0ff */
[----:B--2---:R-:W-:Y:S01]  /*0090*/  IMAD.SHL.U32 R18, R6, 0x4, RZ ;  /* 0x0000000406127824 */ /* 0x004fe200078e00ff */
[----:B------:R-:W-:-:S03]  /*00a0*/  SHF.R.U32.HI R0, RZ, 0x5, R6 ;  /* 0x00000005ff007819 */ /* 0x000fc60000011606 */
[----:B-1----:R-:W-:Y:S01]  /*00b0*/  IMAD R7, R7, UR4, RZ ;  /* 0x0000000407077c24 */ /* 0x002fe2000f8e02ff */
[----:B------:R-:W-:Y:S01]  /*00c0*/  SHF.R.U32.HI R5, RZ, 0x3, R6 ;  /* 0x00000003ff057819 */ /* 0x000fe20000011606 */
[----:B------:R-:W-:Y:S01]  /*00d0*/  CS2R R10, SRZ ;  /* 0x00000000000a7805 */ /* 0x000fe2000001ff00 */
[----:B------:R-:W-:Y:S01]  /*00e0*/  LOP3.LUT R18, R18, 0x1c, RZ, 0xc0, !PT ;  /* 0x0000001c12127812 */ /* 0x000fe200078ec0ff */
[----:B------:R-:W-:Y:S01]  /*00f0*/  ULDC.64 UR4, c[0x0][0x118] ;  /* 0x0000460000047ab9 */ /* 0x000fe20000000a00 */
[----:B------:R-:W-:Y:S02]  /*0100*/  SHF.L.U32 R23, R7, 0x5, RZ ;  /* 0x0000000507177819 */ /* 0x000fe400000006ff */
[----:B------:R-:W-:Y:S02]  /*0110*/  SGXT.U32 R0, R0, 0x2 ;  /* 0x000000020000781a */ /* 0x000fe40000000000 */
[----:B------:R-:W-:Y:S02]  /*0120*/  LOP3.LUT R3, R23, R18, RZ, 0xfc, !PT ;  /* 0x0000001217037212 */ /* 0x000fe400078efcff */
[----:B------:R-:W-:-:S02]  /*0130*/  SGXT.U32 R5, R5, 0x2 ;  /* 0x000000020505781a */ /* 0x000fc40000000000 */
[----:B------:R-:W-:Y:S02]  /*0140*/  SHF.R.S32.HI R2, RZ, 0x1f, R3 ;  /* 0x0000001fff027819 */ /* 0x000fe40000011403 */
[----:B---3--:R-:W-:Y:S02]  /*0150*/  SHF.L.U32 R16, R16, 0x5, RZ ;  /* 0x0000000510107819 */ /* 0x008fe400000006ff */
[----:B------:R-:W-:Y:S01]  /*0160*/  LEA.HI R4, R2, R3, RZ, 0x7 ;  /* 0x0000000302047211 */ /* 0x000fe200078f38ff */
[----:B------:R-:W-:Y:S01]  /*0170*/  IMAD.SHL.U32 R2, R0, 0x4, RZ ;  /* 0x0000000400027824 */ /* 0x000fe200078e00ff */
[----:B------:R-:W-:Y:S02]  /*0180*/  ISETP.GE.AND P0, PT, R3, c[0x0][0x190], PT ;  /* 0x0000640003007a0c */ /* 0x000fe40003f06270 */
[----:B------:R-:W-:Y:S02]  /*0190*/  LOP3.LUT R8, R4, 0xffffff80, RZ, 0xc0, !PT ;  /* 0xffffff8004087812 */ /* 0x000fe400078ec0ff */
[----:B------:R-:W-:-:S02]  /*01a0*/  LOP3.LUT R5, R2, R5, RZ, 0xfc, !PT ;  /* 0x0000000502057212 */ /* 0x000fc400078efcff */
[----:B------:R-:W-:Y:S01]  /*01b0*/  SHF.R.S32.HI R4, RZ, 0x7, R4 ;  /* 0x00000007ff047819 */ /* 0x000fe20000011404 */
[----:B------:R-:W-:Y:S01]  /*01c0*/  IMAD.IADD R9, R3, 0x1, -R8 ;  /* 0x0000000103097824 */ /* 0x000fe200078e0a08 */
[----:B------:R-:W-:-:S03]  /*01d0*/  LOP3.LUT R2, R16, R5, RZ, 0xfc, !PT ;  /* 0x0000000510027212 */ /* 0x000fc600078efcff */
[----:B------:R-:W-:Y:S01]  /*01e0*/  IMAD R9, R4, 0x1900, R9 ;  /* 0x0000190004097824 */ /* 0x000fe200078e0209 */
[----:B------:R-:W-:-:S03]  /*01f0*/  ISETP.LT.AND P1, PT, R2, 0x32, !P0 ;  /* 0x000000320200780c */ /* 0x000fc60004721270 */
[----:B------:R-:W-:Y:S01]  /*0200*/  IMAD R20, R2, 0x80, R9 ;  /* 0x0000008002147824 */ /* 0x000fe200078e0209 */
[----:B------:R-:W-:-:S03]  /*0210*/  LOP3.LUT R2, R16, 0x10, R5, 0xfe, !PT ;  /* 0x0000001010027812 */ /* 0x000fc600078efe05 */
[----:B------:R-:W-:Y:S01]  /*0220*/  IMAD.WIDE R20, R20, R25, c[0x0][0x160] ;  /* 0x0000580014147625 */ /* 0x000fe200078e0219 */
[C---:B------:R-:W-:Y:S02]  /*0230*/  ISETP.LT.AND P0, PT, R2.reuse, 0x32, !P0 ;  /* 0x000000320200780c */ /* 0x040fe40004701270 */
[----:B------:R-:W-:Y:S02]  /*0240*/  LEA R24, R2, R9, 0x7 ;  /* 0x0000000902187211 */ /* 0x000fe400078e38ff */
[----:B------:R-:W-:Y:S01]  /*0250*/  CS2R R8, SRZ ;  /* 0x0000000000087805 */ /* 0x000fe2000001ff00 */
[----:B------:R0:W2:Y:S02]  /*0260*/  @P1 LDG.E.EL.128 R12, [R20.64] ;  /* 0x00000004140c1981 */ /* 0x0000a4000c2e1d00 */
[----:B------:R-:W-:-:S06]  /*0270*/  IMAD.WIDE R24, R24, R25, c[0x0][0x160] ;  /* 0x0000580018187625 */ /* 0x000fcc00078e0219 */
[----:B------:R1:W3:Y:S01]  /*0280*/  @P0 LDG.E.EL.128 R8, [R24.64] ;  /* 0x0000000418080981 */ /* 0x0002e2000c2e1d00 */
[----:B------:R-:W-:Y:S01]  /*0290*/  SHF.R.U32.HI R2, RZ, 0x4, R6 ;  /* 0x00000004ff027819 */ /* 0x000fe20000011606 */
[----:B------:R-:W-:Y:S01]  /*02a0*/  IMAD.SHL.U32 R3, R0, 0x2, RZ ;  /* 0x0000000200037824 */ /* 0x000fe200078e00ff */
[----:B------:R-:W-:Y:S01]  /*02b0*/  SHF.R.S32.HI R37, RZ, 0x1a, R7 ;  /* 0x0000001aff257819 */ /* 0x000fe20000011407 */
[----:B------:R-:W-:Y:S01]  /*02c0*/  IMAD R18, R18, 0x21, R5 ;  /* 0x0000002112127824 */ /* 0x000fe200078e0205 */
[----:B------:R-:W-:Y:S02]  /*02d0*/  SGXT.U32 R2, R2, 0x1 ;  /* 0x000000010202781a */ /* 0x000fe40000000000 */
[----:B------:R-:W-:Y:S02]  /*02e0*/  SGXT R37, R37, 0x1 ;  /* 0x000000012525781a */ /* 0x000fe40000000200 */
[----:B------:R-:W-:-:S04]  /*02f0*/  LOP3.LUT R2, R3, R2, RZ, 0xfc, !PT ;  /* 0x0000000203027212 */ /* 0x000fc800078efcff */
[C---:B------:R-:W-:Y:S02]  /*0300*/  LOP3.LUT R4, R23.reuse, R2, RZ, 0xfc, !PT ;  /* 0x0000000217047212 */ /* 0x040fe400078efcff */
[C---:B------:R-:W-:Y:S02]  /*0310*/  LOP3.LUT R3, R23.reuse, 0x8, R2, 0xfe, !PT ;  /* 0x0000000817037812 */ /* 0x040fe400078efe02 */
[----:B------:R-:W-:Y:S02]  /*0320*/  SHF.R.S32.HI R17, RZ, 0x1f, R4 ;  /* 0x0000001fff117819 */ /* 0x000fe40000011404 */
[----:B------:R-:W-:Y:S02]  /*0330*/  SHF.R.S32.HI R22, RZ, 0x1f, R3 ;  /* 0x0000001fff167819 */ /* 0x000fe40000011403 */
[----:B------:R-:W-:Y:S02]  /*0340*/  LOP3.LUT R0, R23, 0x10, R2, 0xfe, !PT ;  /* 0x0000001017007812 */ /* 0x000fe400078efe02 */
[----:B0-----:R-:W-:-:S02]  /*0350*/  LEA.HI R20, R17, R4, RZ, 0x4 ;  /* 0x0000000411147211 */ /* 0x001fc400078f20ff */
[----:B------:R-:W-:Y:S02]  /*0360*/  LEA.HI R17, R22, R3, RZ, 0x4 ;  /* 0x0000000316117211 */ /* 0x000fe400078f20ff */
[----:B------:R-:W-:Y:S02]  /*0370*/  SHF.R.S32.HI R19, RZ, 0x1f, R0 ;  /* 0x0000001fff137819 */ /* 0x000fe40000011400 */
[----:B------:R-:W-:Y:S02]  /*0380*/  SHF.R.S32.HI R21, RZ, 0x4, R20 ;  /* 0x00000004ff157819 */ /* 0x000fe40000011414 */
[----:B------:R-:W-:Y:S02]  /*0390*/  SHF.R.S32.HI R22, RZ, 0x4, R17 ;  /* 0x00000004ff167819 */ /* 0x000fe40000011411 */
[----:B------:R-:W-:Y:S02]  /*03a0*/  LEA.HI R19, R19, R0, RZ, 0x4 ;  /* 0x0000000013137211 */ /* 0x000fe400078f20ff */
[----:B-1----:R-:W-:-:S02]  /*03b0*/  LEA.HI R25, R21, R21, RZ, 0x3 ;  /* 0x0000001515197211 */ /* 0x002fc400078f18ff */
[----:B------:R-:W-:Y:S02]  /*03c0*/  LEA.HI R27, R22, R22, RZ, 0x3 ;  /* 0x00000016161b7211 */ /* 0x000fe400078f18ff */
[----:B------:R-:W-:Y:S02]  /*03d0*/  SHF.R.S32.HI R24, RZ, 0x4, R19 ;  /* 0x00000004ff187819 */ /* 0x000fe40000011413 */
[----:B------:R-:W-:Y:S02]  /*03e0*/  LOP3.LUT R26, R25, 0xfffffff8, RZ, 0xc0, !PT ;  /* 0xfffffff8191a7812 */ /* 0x000fe400078ec0ff */
[----:B------:R-:W-:Y:S02]  /*03f0*/  LOP3.LUT R27, R27, 0xfffffff8, RZ, 0xc0, !PT ;  /* 0xfffffff81b1b7812 */ /* 0x000fe400078ec0ff */
[----:B------:R-:W-:Y:S02]  /*0400*/  LEA.HI R7, R24, R24, RZ, 0x3 ;  /* 0x0000001818077211 */ /* 0x000fe400078f18ff */
[----:B------:R-:W-:Y:S01]  /*0410*/  IADD3 R26, R21, -R26, RZ ;  /* 0x8000001a151a7210 */ /* 0x000fe20007ffe0ff */
[----:B------:R-:W-:Y:S01]  /*0420*/  IMAD.IADD R30, R22, 0x1, -R27 ;  /* 0x00000001161e7824 */ /* 0x000fe200078e0a1b */
[----:B------:R-:W-:-:S02]  /*0430*/  LEA.HI R21, R37, R3, RZ, 0x7 ;  /* 0x0000000325157211 */ /* 0x000fc400078f38ff */
[----:B------:R-:W-:Y:S02]  /*0440*/  LOP3.LUT R25, R7, 0xfffffff8, RZ, 0xc0, !PT ;  /* 0xfffffff807197812 */ /* 0x000fe400078ec0ff */
[C---:B------:R-:W-:Y:S02]  /*0450*/  LEA.HI R7, R37.reuse, R4, RZ, 0x7 ;  /* 0x0000000425077211 */ /* 0x040fe400078f38ff */
[----:B------:R-:W-:Y:S02]  /*0460*/  LEA.HI R22, R37, R0, RZ, 0x7 ;  /* 0x0000000025167211 */ /* 0x000fe400078f38ff */
[----:B------:R-:W-:Y:S02]  /*0470*/  SHF.R.S32.HI R21, RZ, 0x7, R21 ;  /* 0x00000007ff157819 */ /* 0x000fe40000011415 */
[----:B------:R-:W-:Y:S02]  /*0480*/  LOP3.LUT R5, R20, 0xfffffff0, RZ, 0xc0, !PT ;  /* 0xfffffff014057812 */ /* 0x000fe400078ec0ff */
[----:B------:R-:W-:-:S02]  /*0490*/  ISETP.GE.AND P0, PT, R4, c[0x0][0x190], PT ;  /* 0x0000640004007a0c */ /* 0x000fc40003f06270 */
[----:B------:R-:W-:Y:S02]  /*04a0*/  SHF.R.S32.HI R7, RZ, 0x7, R7 ;  /* 0x00000007ff077819 */ /* 0x000fe40000011407 */
[----:B------:R-:W-:Y:S01]  /*04b0*/  SHF.R.S32.HI R34, RZ, 0x7, R22 ;  /* 0x00000007ff227819 */ /* 0x000fe20000011416 */
[----:B------:R-:W-:Y:S01]  /*04c0*/  IMAD R22, R21, 0x190, R30 ;  /* 0x0000019015167824 */ /* 0x000fe200078e021e */
[----:B------:R-:W-:Y:S01]  /*04d0*/  IADD3 R25, R24, -R25, RZ ;  /* 0x8000001918197210 */ /* 0x000fe20007ffe0ff */
[----:B------:R-:W-:Y:S01]  /*04e0*/  IMAD.MOV.U32 R24, RZ, RZ, 0x4 ;  /* 0x00000004ff187424 */ /* 0x000fe200078e00ff */
[----:B------:R-:W-:Y:S01]  /*04f0*/  IADD3 R21, R4, -R5, RZ ;  /* 0x8000000504157210 */ /* 0x000fe20007ffe0ff */
[----:B------:R-:W-:Y:S01]  /*0500*/  IMAD R28, R7, 0x190, R26 ;  /* 0x00000190071c7824 */ /* 0x000fe200078e021a */
[----:B------:R-:W-:Y:S01]  /*0510*/  LOP3.LUT R19, R19, 0xfffffff0, RZ, 0xc0, !PT ;  /* 0xfffffff013137812 */ /* 0x000fe200078ec0ff */
[----:B------:R-:W-:Y:S01]  /*0520*/  IMAD.MOV.U32 R5, RZ, RZ, RZ ;  /* 0x000000ffff057224 */ /* 0x000fe200078e00ff */
[----:B------:R-:W-:Y:S01]  /*0530*/  ISETP.GE.AND P1, PT, R3, c[0x0][0x190], PT ;  /* 0x0000640003007a0c */ /* 0x000fe20003f26270 */
[----:B------:R-:W-:Y:S01]  /*0540*/  IMAD R34, R34, 0x190, R25 ;  /* 0x0000019022227824 */ /* 0x000fe200078e0219 */
[----:B------:R-:W-:Y:S01]  /*0550*/  ISETP.GE.AND P2, PT, R0, c[0x0][0x190], PT ;  /* 0x0000640000007a0c */ /* 0x000fe20003f46270 */
[----:B--2---:R0:W-:Y:S04]  /*0560*/  STS [R18.X4+0x108], R14 ;  /* 0x0001080e12007388 */ /* 0x0041e80000004800 */
[----:B------:R-:W-:Y:S04]  /*0570*/  STS [R18.X4+0x18c], R15 ;  /* 0x00018c0f12007388 */ /* 0x000fe80000004800 */
[----:B---3--:R1:W-:Y:S01]  /*0580*/  STS [R18.X4+0x148], R10 ;  /* 0x0001480a12007388 */ /* 0x0083e20000004800 */
[----:B0-----:R-:W-:-:S03]  /*0590*/  SHF.L.U32 R14, R6, 0x1, RZ ;  /* 0x00000001060e7819 */ /* 0x001fc600000006ff */
[----:B------:R0:W-:Y:S01]  /*05a0*/  STS [R18.X4+0xc4], R9 ;  /* 0x0000c40912007388 */ /* 0x0001e20000004800 */
[----:B------:R-:W-:-:S03]  /*05b0*/  CS2R R6, SRZ ;  /* 0x0000000000067805 */ /* 0x000fc6000001ff00 */
[----:B------:R-:W-:Y:S01]  /*05c0*/  STS [R18.X4], R12 ;  /* 0x0000000c12007388 */ /* 0x000fe20000004800 */
[----:B-1----:R-:W-:-:S03]  /*05d0*/  LOP3.LUT R10, R17, 0xfffffff0, RZ, 0xc0, !PT ;  /* 0xfffffff0110a7812 */ /* 0x002fc600078ec0ff */
[----:B------:R1:W-:Y:S01]  /*05e0*/  STS [R18.X4+0x84], R13 ;  /* 0x0000840d12007388 */ /* 0x0003e20000004800 */
[----:B------:R-:W-:Y:S02]  /*05f0*/  IADD3 R15, R0, -R19, RZ ;  /* 0x80000013000f7210 */ /* 0x000fe40007ffe0ff */
[----:B0-----:R-:W-:Y:S01]  /*0600*/  LOP3.LUT R9, R14, 0x1e, RZ, 0xc0, !PT ;  /* 0x0000001e0e097812 */ /* 0x001fe200078ec0ff */
[----:B------:R-:W-:Y:S01]  /*0610*/  STS [R18.X4+0x40], R8 ;  /* 0x0000400812007388 */ /* 0x000fe20000004800 */
[----:B------:R-:W-:-:S03]  /*0620*/  IADD3 R17, R3, -R10, RZ ;  /* 0x8000000a03117210 */ /* 0x000fc60007ffe0ff */
[----:B------:R-:W-:Y:S01]  /*0630*/  STS [R18.X4+0x1cc], R11 ;  /* 0x0001cc0b12007388 */ /* 0x000fe20000004800 */
[----:B-1----:R-:W-:-:S03]  /*0640*/  IMAD.WIDE R12, R21, R24, c[0x0][0x178] ;  /* 0x00005e00150c7625 */ /* 0x002fc600078e0218 */
[----:B------:R-:W-:Y:S06]  /*0650*/  BAR.SYNC 0x0 ;  /* 0x0000000000007b1d */ /* 0x000fec0000000000 */
[----:B------:R-:W-:Y:S01]  /*0660*/  IMAD.WIDE R18, R21, R24, c[0x0][0x180] ;  /* 0x0000600015127625 */ /* 0x000fe200078e0218 */
[----:B------:R-:W-:Y:S01]  /*0670*/  LOP3.LUT R11, R16, R9, RZ, 0xfc, !PT ;  /* 0x00000009100b7212 */ /* 0x000fe200078efcff */
[----:B------:R0:W2:Y:S02]  /*0680*/  @!P0 LDG.E.EL R5, [R12.64] ;  /* 0x000000040c058981 */ /* 0x0000a4000c2e1900 */
[----:B------:R-:W-:-:S02]  /*0690*/  IMAD.MOV.U32 R8, RZ, RZ, RZ ;  /* 0x000000ffff087224 */ /* 0x000fc400078e00ff */
[-C--:B------:R-:W-:Y:S01]  /*06a0*/  IMAD.WIDE R26, R17, R24.reuse, c[0x0][0x178] ;  /* 0x00005e00111a7625 */ /* 0x080fe200078e0218 */
[----:B------:R1:W2:Y:S01]  /*06b0*/  @!P0 LDG.E.EL R6, [R18.64] ;  /* 0x0000000412068981 */ /* 0x0002a2000c2e1900 */
[----:B------:R-:W-:Y:S02]  /*06c0*/  ISETP.GE.AND P0, PT, R11, 0x32, PT ;  /* 0x000000320b00780c */ /* 0x000fe40003f06270 */
[-C--:B------:R-:W-:Y:S01]  /*06d0*/  IMAD.WIDE R16, R17, R24.reuse, c[0x0][0x180] ;  /* 0x0000600011107625 */ /* 0x080fe200078e0218 */
[----:B------:R3:W4:Y:S01]  /*06e0*/  @!P1 LDG.E.EL R7, [R26.64] ;  /* 0x000000041a079981 */ /* 0x000722000c2e1900 */
[----:B------:R-:W-:Y:S02]  /*06f0*/  LEA R35, R11, 0x8, 0x3 ;  /* 0x000000080b237811 */ /* 0x000fe400078e18ff */
[----:B------:R-:W-:Y:S01]  /*0700*/  IMAD.MOV.U32 R10, RZ, RZ, RZ ;  /* 0x000000ffff0a7224 */ /* 0x000fe200078e00ff */
[----:B------:R5:W4:Y:S01]  /*0710*/  @!P1 LDG.E.EL R8, [R16.64] ;  /* 0x0000000410089981 */ /* 0x000b22000c2e1900 */
[----:B------:R-:W-:Y:S01]  /*0720*/  ISETP.LT.AND P1, PT, R4, c[0x0][0x190], !P0 ;  /* 0x0000640004007a0c */ /* 0x000fe20004721270 */
[----:B------:R-:W-:Y:S01]  /*0730*/  IMAD.WIDE R20, R15, R24, c[0x0][0x178] ;  /* 0x00005e000f147625 */ /* 0x000fe200078e0218 */
[----:B------:R-:W-:-:S03]  /*0740*/  IADD3 R25, R35, R28, RZ ;  /* 0x0000001c23197210 */ /* 0x000fc60007ffe0ff */
[-C--:B-1----:R-:W-:Y:S01]  /*0750*/  IMAD.WIDE R18, R15, R24.reuse, c[0x0][0x180] ;  /* 0x000060000f127625 */ /* 0x082fe200078e0218 */
[----:B------:R1:W2:Y:S01]  /*0760*/  @!P2 LDG.E.EL R10, [R20.64] ;  /* 0x00000004140aa981 */ /* 0x0002a2000c2e1900 */
[----:B------:R-:W-:Y:S02]  /*0770*/  CS2R R14, SRZ ;  /* 0x00000000000e7805 */ /* 0x000fe4000001ff00 */
[----:B------:R-:W-:Y:S01]  /*0780*/  IMAD R33, R11, 0x8, R28 ;  /* 0x000000080b217824 */ /* 0x000fe200078e021c */
[----:B------:R-:W-:Y:S01]  /*0790*/  LOP3.LUT R28, R23, 0x18, R2, 0xfe, !PT ;  /* 0x00000018171c7812 */ /* 0x000fe200078efe02 */
[----:B0-----:R-:W-:Y:S01]  /*07a0*/  CS2R R12, SRZ ;  /* 0x00000000000c7805 */ /* 0x001fe2000001ff00 */
[----:B-1----:R-:W-:Y:S01]  /*07b0*/  IMAD.WIDE R20, R25, R24, c[0x0][0x168] ;  /* 0x00005a0019147625 */ /* 0x002fe200078e0218 */
[----:B------:R-:W-:-:S04]  /*07c0*/  ISETP.LT.AND P3, PT, R3, c[0x0][0x190], !P0 ;  /* 0x0000640003007a0c */ /* 0x000fc80004761270 */
[----:B------:R0:W2:Y:S01]  /*07d0*/  @!P2 LDG.E.EL R13, [R18.64] ;  /* 0x00000004120da981 */ /* 0x0000a2000c2e1900 */
[----:B---3--:R-:W-:-:S03]  /*07e0*/  IMAD.WIDE R26, R33, R24, c[0x0][0x168] ;  /* 0x00005a00211a7625 */ /* 0x008fc600078e0218 */
[----:B------:R1:W3:Y:S01]  /*07f0*/  @P1 LDG.E.EL R15, [R20.64] ;  /* 0x00000004140f1981 */ /* 0x0002e2000c2e1900 */
[----:B------:R-:W-:Y:S01]  /*0800*/  IADD3 R23, R35, R22, RZ ;  /* 0x0000001623177210 */ /* 0x000fe20007ffe0ff */
[-C--:B------:R-:W-:Y:S02]  /*0810*/  IMAD.WIDE R32, R33, R24.reuse, c[0x0][0x170] ;  /* 0x00005c0021207625 */ /* 0x080fe400078e0218 */
[----:B------:R0:W2:Y:S02]  /*0820*/  @P1 LDG.E.EL R12, [R26.64] ;  /* 0x000000041a0c1981 */ /* 0x0000a4000c2e1900 */
[----:B------:R-:W-:Y:S02]  /*0830*/  IMAD R29, R11, 0x8, R22 ;  /* 0x000000080b1d7824 */ /* 0x000fe400078e0216 */
[----:B------:R5:W2:Y:S01]  /*0840*/  @P1 LDG.E.EL R14, [R32.64] ;  /* 0x00000004200e1981 */ /* 0x000aa2000c2e1900 */
[----:B-1----:R-:W-:Y:S01]  /*0850*/  IMAD.WIDE R20, R25, R24, c[0x0][0x170] ;  /* 0x00005c0019147625 */ /* 0x002fe200078e0218 */
[----:B------:R-:W-:Y:S01]  /*0860*/  SHF.R.S32.HI R25, RZ, 0x1f, R28 ;  /* 0x0000001fff197819 */ /* 0x000fe2000001141c */
[----:B0-----:R-:W-:-:S03]  /*0870*/  CS2R R26, SRZ ;  /* 0x00000000001a7805 */ /* 0x001fc6000001ff00 */
[----:B------:R-:W-:Y:S01]  /*0880*/  LEA.HI R25, R25, R28, RZ, 0x4 ;  /* 0x0000001c19197211 */ /* 0x000fe200078f20ff */
[----:B-----5:R-:W-:-:S03]  /*0890*/  IMAD.WIDE R32, R23, R24, c[0x0][0x168] ;  /* 0x00005a0017207625 */ /* 0x020fc600078e0218 */
[----:B------:R-:W-:Y:S01]  /*08a0*/  SHF.R.S32.HI R36, RZ, 0x4, R25 ;  /* 0x00000004ff247819 */ /* 0x000fe20000011419 */
[----:B------:R-:W-:Y:S01]  /*08b0*/  CS2R R16, SRZ ;  /* 0x0000000000107805 */ /* 0x000fe2000001ff00 */
[----:B------:R-:W-:Y:S01]  /*08c0*/  ISETP.LT.AND P2, PT, R0, c[0x0][0x190], !P0 ;  /* 0x0000640000007a0c */ /* 0x000fe20004741270 */
[C---:B------:R-:W-:Y:S01]  /*08d0*/  IMAD.WIDE R30, R29.reuse, R24, c[0x0][0x168] ;  /* 0x00005a001d1e7625 */ /* 0x040fe200078e0218 */
[----:B------:R0:W5:Y:S01]  /*08e0*/  @P3 LDG.E.EL R27, [R32.64] ;  /* 0x00000004201b3981 */ /* 0x000162000c2e1900 */
[----:B------:R-:W-:Y:S02]  /*08f0*/  LEA.HI R22, R36, R36, RZ, 0x3 ;  /* 0x0000002424167211 */ /* 0x000fe400078f18ff */
[----:B------:R-:W-:Y:S01]  /*0900*/  IMAD.WIDE R18, R29, R24, c[0x0][0x170] ;  /* 0x00005c001d127625 */ /* 0x000fe200078e0218 */
[----:B------:R1:W4:Y:S04]  /*0910*/  @P1 LDG.E.EL R16, [R20.64] ;  /* 0x0000000414101981 */ /* 0x000328000c2e1900 */
[----:B------:R1:W4:Y:S01]  /*0920*/  @P3 LDG.E.EL R17, [R30.64] ;  /* 0x000000041e113981 */ /* 0x000322000c2e1900 */
[----:B0-----:R-:W-:-:S03]  /*0930*/  LEA R33, R11, R34, 0x3 ;  /* 0x000000220b217211 */ /* 0x001fc600078e18ff */
[----:B------:R0:W4:Y:S01]  /*0940*/  @P3 LDG.E.EL R26, [R18.64] ;  /* 0x00000004121a3981 */ /* 0x000122000c2e1900 */
[-C--:B-1----:R-:W-:Y:S01]  /*0950*/  IMAD.WIDE R20, R23, R24.reuse, c[0x0][0x170] ;  /* 0x00005c0017147625 */ /* 0x082fe200078e0218 */
[----:B------:R-:W-:Y:S01]  /*0960*/  CS2R R30, SRZ ;  /* 0x00000000001e7805 */ /* 0x000fe2000001ff00 */
[----:B0-----:R-:W-:Y:S02]  /*0970*/  LOP3.LUT R19, R22, 0xfffffff8, RZ, 0xc0, !PT ;  /* 0xfffffff816137812 */ /* 0x001fe400078ec0ff */
[----:B------:R-:W-:Y:S01]  /*0980*/  IMAD.WIDE R22, R33, R24, c[0x0][0x168] ;  /* 0x00005a0021167625 */ /* 0x000fe200078e0218 */
[----:B------:R-:W-:-:S04]  /*0990*/  LEA.HI R37, R37, R28, RZ, 0x7 ;  /* 0x0000001c25257211 */ /* 0x000fc800078f38ff */
[----:B------:R0:W4:Y:S01]  /*09a0*/  @P2 LDG.E.EL R30, [R22.64] ;  /* 0x00000004161e2981 */ /* 0x000122000c2e1900 */
[----:B------:R-:W-:Y:S01]  /*09b0*/  SHF.R.S32.HI R37, RZ, 0x7, R37 ;  /* 0x00000007ff257819 */ /* 0x000fe20000011425 */
[----:B------:R-:W-:Y:S01]  /*09c0*/  IMAD.IADD R36, R36, 0x1, -R19 ;  /* 0x0000000124247824 */ /* 0x000fe200078e0a13 */
[----:B------:R-:W-:Y:S01]  /*09d0*/  IADD3 R34, R35, R34, RZ ;  /* 0x0000002223227210 */ /* 0x000fe20007ffe0ff */
[----:B------:R-:W-:Y:S02]  /*09e0*/  IMAD.MOV.U32 R29, RZ, RZ, RZ ;  /* 0x000000ffff1d7224 */ /* 0x000fe400078e00ff */
[----:B------:R-:W-:Y:S01]  /*09f0*/  IMAD R36, R37, 0x190, R36 ;  /* 0x0000019025247824 */ /* 0x000fe200078e0224 */
[----:B------:R-:W-:Y:S01]  /*0a00*/  ISETP.LT.AND P0, PT, R28, c[0x0][0x190], !P0 ;  /* 0x000064001c007a0c */ /* 0x000fe20004701270 */
[----:B------:R-:W-:Y:S02]  /*0a10*/  IMAD.WIDE R18, R33, R24, c[0x0][0x170] ;  /* 0x00005c0021127625 */ /* 0x000fe400078e0218 */
[----:B------:R-:W-:Y:S01]  /*0a20*/  CS2R R32, SRZ ;  /* 0x0000000000207805 */ /* 0x000fe2000001ff00 */
[----:B------:R-:W-:Y:S01]  /*0a30*/  LEA R37, R11, R36, 0x3 ;  /* 0x000000240b257211 */ /* 0x000fe200078e18ff */
[CC--:B0-----:R-:W-:Y:S01]  /*0a40*/  IMAD.WIDE R22, R34.reuse, R24.reuse, c[0x0][0x170] ;  /* 0x00005c0022167625 */ /* 0x0c1fe200078e0218 */
[----:B------:R0:W4:Y:S04]  /*0a50*/  @P3 LDG.E.EL R29, [R20.64] ;  /* 0x00000004141d3981 */ /* 0x000128000c2e1900 */
[----:B------:R1:W4:Y:S04]  /*0a60*/  @P2 LDG.E.EL R31, [R18.64] ;  /* 0x00000004121f2981 */ /* 0x000328000c2e1900 */
[----:B------:R1:W4:Y:S01]  /*0a70*/  @P2 LDG.E.EL R33, [R22.64] ;  /* 0x0000000416212981 */ /* 0x000322000c2e1900 */
[----:B0-----:R-:W-:-:S04]  /*0a80*/  IMAD.WIDE R20, R34, R24, c[0x0][0x168] ;  /* 0x00005a0022147625 */ /* 0x001fc800078e0218 */
[----:B------:R-:W-:Y:S01]  /*0a90*/  IMAD.MOV.U32 R34, RZ, RZ, RZ ;  /* 0x000000ffff227224 */ /* 0x000fe200078e00ff */
[----:B------:R0:W4:Y:S01]  /*0aa0*/  @P2 LDG.E.EL R32, [R20.64] ;  /* 0x0000000414202981 */ /* 0x000122000c2e1900 */
[----:B-1----:R-:W-:Y:S01]  /*0ab0*/  IMAD.WIDE R18, R37, R24, c[0x0][0x168] ;  /* 0x00005a0025127625 */ /* 0x002fe200078e0218 */
[----:B------:R-:W-:Y:S02]  /*0ac0*/  IADD3 R23, R35, R36, RZ ;  /* 0x0000002423177210 */ /* 0x000fe40007ffe0ff */
[----:B------:R-:W-:Y:S02]  /*0ad0*/  MOV R35, RZ ;  /* 0x000000ff00237202 */ /* 0x000fe40000000f00 */
[----:B------:R1:W4:Y:S01]  /*0ae0*/  @P0 LDG.E.EL R34, [R18.64] ;  /* 0x0000000412220981 */ /* 0x000322000c2e1900 */
[----:B0-----:R-:W-:-:S04]  /*0af0*/  IMAD.WIDE R20, R23, R24, c[0x0][0x168] ;  /* 0x00005a0017147625 */ /* 0x001fc800078e0218 */
[----:B------:R-:W-:-:S04]  /*0b00*/  IMAD.WIDE R22, R23, R24, c[0x0][0x170] ;  /* 0x00005c0017167625 */ /* 0x000fc800078e0218 */
[----:B-1----:R-:W-:Y:S02]  /*0b10*/  IMAD.WIDE R18, R37, R24, c[0x0][0x170] ;  /* 0x00005c0025127625 */ /* 0x002fe400078e0218 */
[----:B------:R-:W-:-:S03]  /*0b20*/  CS2R R36, SRZ ;  /* 0x0000000000247805 */ /* 0x000fc6000001ff00 */
[----:B------:R0:W4:Y:S04]  /*0b30*/  @P0 LDG.E.EL R35, [R18.64] ;  /* 0x0000000412230981 */ /* 0x000128000c2e1900 */
[----:B------:R1:W4:Y:S01]  /*0b40*/  @P0 LDG.E.EL R37, [R22.64] ;  /* 0x0000000416250981 */ /* 0x000322000c2e1900 */
[----:B------:R-:W-:Y:S02]  /*0b50*/  LOP3.LUT R25, R25, 0xfffffff0, RZ, 0xc0, !PT ;  /* 0xfffffff019197812 */ /* 0x000fe400078ec0ff */
[C---:B------:R-:W-:Y:S01]  /*0b60*/  ISETP.GE.AND P4, PT, R28.reuse, c[0x0][0x190], PT ;  /* 0x000064001c007a0c */ /* 0x040fe20003f86270 */
[----:B------:R1:W4:Y:S02]  /*0b70*/  @P0 LDG.E.EL R36, [R20.64] ;  /* 0x0000000414240981 */ /* 0x000324000c2e1900 */
[----:B------:R-:W-:-:S04]  /*0b80*/  IMAD.IADD R25, R28, 0x1, -R25 ;  /* 0x000000011c197824 */ /* 0x000fc800078e0a19 */
[----:B0-----:R-:W-:Y:S01]  /*0b90*/  IMAD.WIDE R18, R25, R24, c[0x0][0x178] ;  /* 0x00005e0019127625 */ /* 0x001fe200078e0218 */
[----:B-1----:R-:W-:-:S03]  /*0ba0*/  CS2R R20, SRZ ;  /* 0x0000000000147805 */ /* 0x002fc6000001ff00 */
[----:B------:R-:W-:-:S03]  /*0bb0*/  IMAD.WIDE R24, R25, R24, c[0x0][0x180] ;  /* 0x0000600019187625 */ /* 0x000fc600078e0218 */
[----:B------:R0:W4:Y:S04]  /*0bc0*/  @!P4 LDG.E.EL R20, [R18.64] ;  /* 0x000000041214c981 */ /* 0x000128000c2e1900 */
[----:B------:R1:W4:Y:S01]  /*0bd0*/  @!P4 LDG.E.EL R21, [R24.64] ;  /* 0x000000041815c981 */ /* 0x000322000c2e1900 */
[----:B------:R-:W-:-:S05]  /*0be0*/  IMAD R2, R2, 0x21, R9 ;  /* 0x0000002102027824 */ /* 0x000fca00078e0209 */
[----:B------:R-:W-:Y:S04]  /*0bf0*/  LDS R9, [R2.X4+0x840] ;  /* 0x0008400002097984 */ /* 0x000fe80000004800 */
[----:B------:R-:W-:Y:S04]  /*0c00*/  LDS R23, [R2.X4+0x424] ;  /* 0x0004240002177984 */ /* 0x000fe80000004800 */
[----:B------:R-:W3:Y:S04]  /*0c10*/  LDS R22, [R2.X4+0x4] ;  /* 0x0000040002167984 */ /* 0x000ee80000004800 */
[----:B0-----:R-:W0:Y:S04]  /*0c20*/  LDS R18, [R2.X4+0x420] ;  /* 0x0004200002127984 */ /* 0x001e280000004800 */
[----:B------:R-:W-:Y:S04]  /*0c30*/  LDS R19, [R2.X4+0xc60] ;  /* 0x000c600002137984 */ /* 0x000fe80000004800 */
[----:B-1----:R-:W-:Y:S01]  /*0c40*/  LDS R25, [R2.X4+0xc64] ;  /* 0x000c640002197984 */ /* 0x002fe20000004800 */
[----:B------:R-:W-:-:S02]  /*0c50*/  IMAD R4, R4, 0x32, R11 ;  /* 0x0000003204047824 */ /* 0x000fc400078e020b */
[--C-:B------:R-:W-:Y:S02]  /*0c60*/  IMAD R3, R3, 0x32, R11.reuse ;  /* 0x0000003203037824 */ /* 0x100fe400078e020b */
[--C-:B------:R-:W-:Y:S02]  /*0c70*/  IMAD R0, R0, 0x32, R11.reuse ;  /* 0x0000003200007824 */ /* 0x100fe400078e020b */
[----:B------:R-:W-:Y:S01]  /*0c80*/  IMAD R11, R28, 0x32, R11 ;  /* 0x000000321c0b7824 */ /* 0x000fe200078e020b */
[----:B---3--:R-:W-:Y:S01]  /*0c90*/  FADD R15, R22, -R15 ;  /* 0x8000000f160f7221 */ /* 0x008fe20000000000 */
[----:B------:R-:W-:Y:S01]  /*0ca0*/  MOV R22, 0x3d800000 ;  /* 0x3d80000000167802 */ /* 0x000fe20000000f00 */
[----:B-----5:R-:W-:Y:S02]  /*0cb0*/  FADD R27, R23, -R27 ;  /* 0x8000001b171b7221 */ /* 0x020fe40000000000 */
[----:B------:R-:W-:Y:S02]  /*0cc0*/  LDS R23, [R2.X4] ;  /* 0x0000000002177984 */ /* 0x000fe40000004800 */
[-C--:B--2---:R-:W-:Y:S01]  /*0cd0*/  FFMA R14, R14, R22.reuse, 9.9999997473787516356e-06 ;  /* 0x3727c5ac0e0e7423 */ /* 0x084fe20000000016 */
[----:B----4-:R-:W-:Y:S01]  /*0ce0*/  FFMA R16, R16, R22, 9.9999997473787516356e-06 ;  /* 0x3727c5ac10107423 */ /* 0x010fe20000000016 */
[----:B------:R-:W-:-:S02]  /*0cf0*/  FADD R30, R9, -R30 ;  /* 0x8000001e091e7221 */ /* 0x000fc40000000000 */
[----:B------:R1:W2:Y:S01]  /*0d00*/  LDS R9, [R2.X4+0x844] ;  /* 0x0008440002097984 */ /* 0x0002a20000004800 */
[----:B0-----:R-:W-:Y:S01]  /*0d10*/  FADD R17, R18, -R17 ;  /* 0x8000001112117221 */ /* 0x001fe20000000000 */
[-C--:B------:R-:W-:Y:S01]  /*0d20*/  FFMA R18, R26, R22.reuse, 9.9999997473787516356e-06 ;  /* 0x3727c5ac1a127423 */ /* 0x080fe20000000016 */
[----:B------:R-:W-:Y:S01]  /*0d30*/  MUFU.RSQ R16, R16 ;  /* 0x0000001000107308 */ /* 0x000fe20000001400 */
[-C--:B------:R-:W-:Y:S01]  /*0d40*/  FFMA R24, R29, R22.reuse, 9.9999997473787516356e-06 ;  /* 0x3727c5ac1d187423 */ /* 0x080fe20000000016 */
[-C--:B------:R-:W-:Y:S01]  /*0d50*/  FFMA R29, R31, R22.reuse, 9.9999997473787516356e-06 ;  /* 0x3727c5ac1f1d7423 */ /* 0x080fe20000000016 */
[----:B------:R-:W-:-:S05]  /*0d60*/  FFMA R26, R33, R22, 9.9999997473787516356e-06 ;  /* 0x3727c5ac211a7423 */ /* 0x000fca0000000016 */
[----:B------:R-:W-:Y:S08]  /*0d70*/  MUFU.RSQ R14, R14 ;  /* 0x0000000e000e7308 */ /* 0x000ff00000001400 */
[----:B------:R-:W0:Y:S08]  /*0d80*/  MUFU.RSQ R26, R26 ;  /* 0x0000001a001a7308 */ /* 0x000e300000001400 */
[----:B------:R-:W3:Y:S08]  /*0d90*/  MUFU.RSQ R18, R18 ;  /* 0x0000001200127308 */ /* 0x000ef00000001400 */
[----:B------:R-:W4:Y:S01]  /*0da0*/  MUFU.RSQ R24, R24 ;  /* 0x0000001800187308 */ /* 0x000f220000001400 */
[----:B-1----:R-:W-:-:S07]  /*0db0*/  FFMA R2, R35, R22, 9.9999997473787516356e-06 ;  /* 0x3727c5ac23027423 */ /* 0x002fce0000000016 */
[----:B------:R-:W1:Y:S01]  /*0dc0*/  MUFU.RSQ R29, R29 ;  /* 0x0000001d001d7308 */ /* 0x000e620000001400 */
[----:B------:R-:W-:Y:S01]  /*0dd0*/  FFMA R37, R37, R22, 9.9999997473787516356e-06 ;  /* 0x3727c5ac25257423 */ /* 0x000fe20000000016 */
[----:B--2---:R-:W-:Y:S01]  /*0de0*/  FADD R9, R9, -R32 ;  /* 0x8000002009097221 */ /* 0x004fe20000000000 */
[----:B------:R-:W-:-:S05]  /*0df0*/  FADD R23, R23, -R12 ;  /* 0x8000000c17177221 */ /* 0x000fca0000000000 */
[----:B------:R-:W2:Y:S01]  /*0e00*/  MUFU.RSQ R2, R2 ;  /* 0x0000000200027308 */ /* 0x000ea20000001400 */
[----:B0-----:R-:W-:Y:S01]  /*0e10*/  FMUL R26, R26, R9 ;  /* 0x000000091a1a7220 */ /* 0x001fe20000400000 */
[----:B------:R-:W-:Y:S01]  /*0e20*/  FMUL R31, R16, R15 ;  /* 0x0000000f101f7220 */ /* 0x000fe20000400000 */
[----:B------:R-:W-:-:S05]  /*0e30*/  FMUL R23, R14, R23 ;  /* 0x000000170e177220 */ /* 0x000fca0000400000 */
[----:B------:R-:W0:Y:S01]  /*0e40*/  MUFU.RSQ R37, R37 ;  /* 0x0000002500257308 */ /* 0x000e220000001400 */
[----:B------:R-:W-:Y:S01]  /*0e50*/  MOV R9, 0x4 ;  /* 0x0000000400097802 */ /* 0x000fe20000000f00 */
[----:B---3--:R-:W-:Y:S01]  /*0e60*/  FMUL R17, R18, R17 ;  /* 0x0000001112117220 */ /* 0x008fe20000400000 */
[----:B----4-:R-:W-:Y:S01]  /*0e70*/  FMUL R15, R24, R27 ;  /* 0x0000001b180f7220 */ /* 0x010fe20000400000 */
[----:B-1----:R-:W-:Y:S01]  /*0e80*/  FMUL R16, R29, R30 ;  /* 0x0000001e1d107220 */ /* 0x002fe20000400000 */
[-CC-:B------:R-:W-:Y:S01]  /*0e90*/  FFMA R31, R31, R5.reuse, R6.reuse ;  /* 0x000000051f1f7223 */ /* 0x180fe20000000006 */
[----:B------:R-:W-:Y:S01]  /*0ea0*/  FFMA R30, R23, R5, R6 ;  /* 0x00000005171e7223 */ /* 0x000fe20000000006 */
[-CC-:B------:R-:W-:Y:S01]  /*0eb0*/  FFMA R14, R17, R7.reuse, R8.reuse ;  /* 0x00000007110e7223 */ /* 0x180fe20000000008 */
[----:B------:R-:W-:Y:S01]  /*0ec0*/  FFMA R15, R15, R7, R8 ;  /* 0x000000070f0f7223 */ /* 0x000fe20000000008 */
[-C--:B------:R-:W-:Y:S01]  /*0ed0*/  IMAD.WIDE R4, R4, R9.reuse, c[0x0][0x188] ;  /* 0x0000620004047625 */ /* 0x080fe200078e0209 */
[----:B------:R-:W-:Y:S01]  /*0ee0*/  FADD R19, R19, -R34 ;  /* 0x8000002213137221 */ /* 0x000fe20000000000 */
[-CC-:B------:R-:W-:Y:S01]  /*0ef0*/  FFMA R16, R16, R10.reuse, R13.reuse ;  /* 0x0000000a10107223 */ /* 0x180fe2000000000d */
[----:B------:R-:W-:Y:S01]  /*0f00*/  FFMA R17, R26, R10, R13 ;  /* 0x0000000a1a117223 */ /* 0x000fe2000000000d */
[----:B------:R-:W-:Y:S01]  /*0f10*/  IMAD.WIDE R6, R3, R9, c[0x0][0x188] ;  /* 0x0000620003067625 */ /* 0x000fe200078e0209 */
[----:B------:R-:W-:-:S03]  /*0f20*/  FADD R36, R25, -R36 ;  /* 0x8000002419247221 */ /* 0x000fc60000000000 */
[----:B------:R-:W-:Y:S01]  /*0f30*/  IMAD.WIDE R12, R0, R9, c[0x0][0x188] ;  /* 0x00006200000c7625 */ /* 0x000fe200078e0209 */
[----:B--2---:R-:W-:Y:S01]  /*0f40*/  FMUL R2, R2, R19 ;  /* 0x0000001302027220 */ /* 0x004fe20000400000 */
[----:B------:R1:W-:Y:S01]  /*0f50*/  @P1 STG.E.64 [R4.64], R30 ;  /* 0x0000001e04001986 */ /* 0x0003e2000c101b04 */
[----:B0-----:R-:W-:-:S03]  /*0f60*/  FMUL R36, R37, R36 ;  /* 0x0000002425247220 */ /* 0x001fc60000400000 */
[----:B------:R1:W-:Y:S01]  /*0f70*/  @P3 STG.E.64 [R6.64], R14 ;  /* 0x0000000e06003986 */ /* 0x0003e2000c101b04 */
[----:B------:R-:W-:-:S03]  /*0f80*/  FFMA R18, R2, R20, R21 ;  /* 0x0000001402127223 */ /* 0x000fc60000000015 */
[----:B------:R1:W-:Y:S01]  /*0f90*/  @P2 STG.E.64 [R12.64], R16 ;  /* 0x000000100c002986 */ /* 0x0003e2000c101b04 */
[----:B------:R-:W-:Y:S01]  /*0fa0*/  FFMA R19, R36, R20, R21 ;  /* 0x0000001424137223 */ /* 0x000fe20000000015 */
[----:B------:R-:W-:Y:S01]  /*0fb0*/  IMAD.WIDE R2, R11, R9, c[0x0][0x188] ;  /* 0x000062000b027625 */ /* 0x000fe200078e0209 */
[----:B------:R-:W-:Y:S06]  /*0fc0*/  @!P0 EXIT ;  /* 0x000000000000894d */ /* 0x000fec0003800000 */
[----:B------:R-:W-:Y:S01]  /*0fd0*/  STG.E.64 [R2.64], R18 ;  /* 0x0000001202007986 */ /* 0x000fe2000c101b04 */
[----:B------:R-:W-:Y:S05]  /*0fe0*/  EXIT ;  /* 0x000000000000794d */ /* 0x000fea0003800000 */
.L_x_0:
[----:B------:R-:W-:-:S00]  /*0ff0*/  BRA `(.L_x_0) ;  /* 0xfffffff000007947 */ /* 0x000fc0000383ffff */
[----:B------:R-:W-:-:S00]  /*1000*/  NOP ;  /* 0x0000000000007918 */ /* 0x000fc00000000000 */
[----:B------:R-:W-:-:S00]  /*1010*/  NOP ;  /* 0x0000000000007918 */ /* 0x000fc00000000000 */
[----:B------:R-:W-:-:S00]  /*1020*/  NOP ;  /* 0x0000000000007918 */ /* 0x000fc00000000000 */
[----:B------:R-:W-:-:S00]  /*1030*/  NOP ;  /* 0x0000000000007918 */ /* 0x000fc00000000000 */
[----:B------:R-:W-:-:S00]  /*1040*/  NOP ;  /* 0x0000000000007918 */ /* 0x000fc00000000000 */
[----:B------:R-:W-:-:S00]  /*1050*/  NOP ;  /* 0x0000000000007918 */ /* 0x000fc00000000000 */
[----:B------:R-:W-:-:S00]  /*1060*/  NOP ;  /* 0x0000000000007918 */ /* 0x000fc00000000000 */
[----:B------:R-:W-:-:S00]  /*1070*/  NOP ;  /* 0x0000000000007918 */ /* 0x000fc00000000000 */
.L_x_1:


//--------------------- .nv.global.init           --------------------------
	.section	.nv.global.init,"aw",@progbits
.nv.global.init:
	.type		_$_str,@object
	.size		_$_str,(.L_0 - _$_str)
_$_str:
        /*0000*/ 	.byte	0x5f, 0x5f, 0x43, 0x55, 0x44, 0x41, 0x5f, 0x46, 0x54, 0x5a, 0x00
.L_0:


//--------------------- .nv.shared.triton__0d1d2d3d4d5d6de7 --------------------------
	.section	.nv.shared.triton__0d1d2d3d4d5d6de7,"aw",@nobits
	.align	16
